//
// Generated by NVIDIA NVVM Compiler
//
// Compiler Build ID: CL-36424714
// Cuda compilation tools, release 13.0, V13.0.88
// Based on NVVM 20.0.0
//

.version 9.0
.target sm_100
.address_size 64

	// .globl	_Z12MatMulKernelPfS_S_i

.visible .entry _Z12MatMulKernelPfS_S_i(
	.param .u64 .ptr .align 1 _Z12MatMulKernelPfS_S_i_param_0,
	.param .u64 .ptr .align 1 _Z12MatMulKernelPfS_S_i_param_1,
	.param .u64 .ptr .align 1 _Z12MatMulKernelPfS_S_i_param_2,
	.param .u32 _Z12MatMulKernelPfS_S_i_param_3
)
{
	.reg .pred 	%p<10>;
	.reg .b32 	%r<40>;
	.reg .b32 	%f<67>;
	.reg .b64 	%rd<67>;

	ld.param.u64 	%rd14, [_Z12MatMulKernelPfS_S_i_param_0];
	ld.param.u64 	%rd15, [_Z12MatMulKernelPfS_S_i_param_1];
	ld.param.u32 	%r18, [_Z12MatMulKernelPfS_S_i_param_3];
	cvta.to.global.u64 	%rd1, %rd15;
	cvta.to.global.u64 	%rd2, %rd14;
	mov.u32 	%r19, %ctaid.y;
	mov.u32 	%r20, %ntid.y;
	mov.u32 	%r21, %tid.y;
	mad.lo.s32 	%r1, %r19, %r20, %r21;
	mov.u32 	%r22, %ctaid.x;
	mov.u32 	%r23, %ntid.x;
	mov.u32 	%r24, %tid.x;
	mad.lo.s32 	%r2, %r22, %r23, %r24;
	max.s32 	%r25, %r1, %r2;
	setp.ge.s32 	%p1, %r25, %r18;
	@%p1 bra 	$L__BB0_13;
	mul.lo.s32 	%r3, %r18, %r1;
	and.b32  	%r4, %r18, 7;
	setp.lt.u32 	%p2, %r18, 8;
	mov.f32 	%f66, 0f00000000;
	mov.b32 	%r38, 0;
	@%p2 bra 	$L__BB0_4;
	and.b32  	%r38, %r18, 2147483640;
	neg.s32 	%r36, %r38;
	mul.wide.s32 	%rd16, %r18, 4;
	add.s64 	%rd3, %rd1, %rd16;
	shl.b32 	%r7, %r18, 3;
	mul.wide.s32 	%rd17, %r18, 8;
	add.s64 	%rd4, %rd1, %rd17;
	mul.wide.s32 	%rd18, %r18, 12;
	add.s64 	%rd5, %rd1, %rd18;
	mul.wide.s32 	%rd19, %r18, 16;
	add.s64 	%rd6, %rd1, %rd19;
	mul.wide.s32 	%rd20, %r18, 20;
	add.s64 	%rd7, %rd1, %rd20;
	mul.wide.s32 	%rd21, %r18, 24;
	add.s64 	%rd8, %rd1, %rd21;
	mul.wide.s32 	%rd22, %r18, 28;
	add.s64 	%rd9, %rd1, %rd22;
	mul.wide.u32 	%rd23, %r3, 4;
	add.s64 	%rd24, %rd23, %rd2;
	add.s64 	%rd66, %rd24, 16;
	mov.f32 	%f66, 0f00000000;
	mov.u32 	%r35, %r2;
$L__BB0_3:
	.pragma "nounroll";
	mul.wide.s32 	%rd25, %r35, 4;
	add.s64 	%rd26, %rd3, %rd25;
	add.s64 	%rd27, %rd4, %rd25;
	add.s64 	%rd28, %rd5, %rd25;
	add.s64 	%rd29, %rd6, %rd25;
	add.s64 	%rd30, %rd7, %rd25;
	add.s64 	%rd31, %rd8, %rd25;
	add.s64 	%rd32, %rd9, %rd25;
	add.s64 	%rd33, %rd1, %rd25;
	ld.global.f32 	%f16, [%rd66+-16];
	ld.global.f32 	%f17, [%rd33];
	fma.rn.f32 	%f18, %f16, %f17, %f66;
	ld.global.f32 	%f19, [%rd66+-12];
	ld.global.f32 	%f20, [%rd26];
	fma.rn.f32 	%f21, %f19, %f20, %f18;
	ld.global.f32 	%f22, [%rd66+-8];
	ld.global.f32 	%f23, [%rd27];
	fma.rn.f32 	%f24, %f22, %f23, %f21;
	ld.global.f32 	%f25, [%rd66+-4];
	ld.global.f32 	%f26, [%rd28];
	fma.rn.f32 	%f27, %f25, %f26, %f24;
	ld.global.f32 	%f28, [%rd66];
	ld.global.f32 	%f29, [%rd29];
	fma.rn.f32 	%f30, %f28, %f29, %f27;
	ld.global.f32 	%f31, [%rd66+4];
	ld.global.f32 	%f32, [%rd30];
	fma.rn.f32 	%f33, %f31, %f32, %f30;
	ld.global.f32 	%f34, [%rd66+8];
	ld.global.f32 	%f35, [%rd31];
	fma.rn.f32 	%f36, %f34, %f35, %f33;
	ld.global.f32 	%f37, [%rd66+12];
	ld.global.f32 	%f38, [%rd32];
	fma.rn.f32 	%f66, %f37, %f38, %f36;
	add.s32 	%r36, %r36, 8;
	add.s32 	%r35, %r35, %r7;
	add.s64 	%rd66, %rd66, 32;
	setp.ne.s32 	%p3, %r36, 0;
	@%p3 bra 	$L__BB0_3;
$L__BB0_4:
	setp.eq.s32 	%p4, %r4, 0;
	@%p4 bra 	$L__BB0_12;
	and.b32  	%r13, %r18, 3;
	setp.lt.u32 	%p5, %r4, 4;
	@%p5 bra 	$L__BB0_7;
	add.s32 	%r27, %r38, %r3;
	mul.wide.u32 	%rd34, %r27, 4;
	add.s64 	%rd35, %rd2, %rd34;
	ld.global.f32 	%f40, [%rd35];
	mad.lo.s32 	%r28, %r38, %r18, %r2;
	mul.wide.s32 	%rd36, %r28, 4;
	add.s64 	%rd37, %rd1, %rd36;
	ld.global.f32 	%f41, [%rd37];
	fma.rn.f32 	%f42, %f40, %f41, %f66;
	cvt.u64.u32 	%rd38, %r3;
	cvt.u64.u32 	%rd39, %r38;
	add.s64 	%rd40, %rd39, %rd38;
	shl.b64 	%rd41, %rd40, 2;
	add.s64 	%rd42, %rd2, %rd41;
	ld.global.f32 	%f43, [%rd42+4];
	mul.wide.s32 	%rd43, %r18, 4;
	add.s64 	%rd44, %rd37, %rd43;
	ld.global.f32 	%f44, [%rd44];
	fma.rn.f32 	%f45, %f43, %f44, %f42;
	ld.global.f32 	%f46, [%rd42+8];
	add.s64 	%rd45, %rd44, %rd43;
	ld.global.f32 	%f47, [%rd45];
	fma.rn.f32 	%f48, %f46, %f47, %f45;
	ld.global.f32 	%f49, [%rd42+12];
	add.s64 	%rd46, %rd45, %rd43;
	ld.global.f32 	%f50, [%rd46];
	fma.rn.f32 	%f66, %f49, %f50, %f48;
	add.s32 	%r38, %r38, 4;
$L__BB0_7:
	setp.eq.s32 	%p6, %r13, 0;
	@%p6 bra 	$L__BB0_12;
	setp.eq.s32 	%p7, %r13, 1;
	@%p7 bra 	$L__BB0_10;
	add.s32 	%r29, %r38, %r3;
	mul.wide.u32 	%rd47, %r29, 4;
	add.s64 	%rd48, %rd2, %rd47;
	ld.global.f32 	%f52, [%rd48];
	mad.lo.s32 	%r30, %r38, %r18, %r2;
	mul.wide.s32 	%rd49, %r30, 4;
	add.s64 	%rd50, %rd1, %rd49;
	ld.global.f32 	%f53, [%rd50];
	fma.rn.f32 	%f54, %f52, %f53, %f66;
	cvt.u64.u32 	%rd51, %r3;
	cvt.u64.u32 	%rd52, %r38;
	add.s64 	%rd53, %rd52, %rd51;
	shl.b64 	%rd54, %rd53, 2;
	add.s64 	%rd55, %rd2, %rd54;
	ld.global.f32 	%f55, [%rd55+4];
	mul.wide.s32 	%rd56, %r18, 4;
	add.s64 	%rd57, %rd50, %rd56;
	ld.global.f32 	%f56, [%rd57];
	fma.rn.f32 	%f66, %f55, %f56, %f54;
	add.s32 	%r38, %r38, 2;
$L__BB0_10:
	and.b32  	%r31, %r18, 1;
	setp.eq.b32 	%p8, %r31, 1;
	not.pred 	%p9, %p8;
	@%p9 bra 	$L__BB0_12;
	add.s32 	%r32, %r38, %r3;
	mul.wide.u32 	%rd58, %r32, 4;
	add.s64 	%rd59, %rd2, %rd58;
	ld.global.f32 	%f57, [%rd59];
	mad.lo.s32 	%r33, %r38, %r18, %r2;
	mul.wide.s32 	%rd60, %r33, 4;
	add.s64 	%rd61, %rd1, %rd60;
	ld.global.f32 	%f58, [%rd61];
	fma.rn.f32 	%f66, %f57, %f58, %f66;
$L__BB0_12:
	ld.param.u64 	%rd65, [_Z12MatMulKernelPfS_S_i_param_2];
	add.s32 	%r34, %r3, %r2;
	cvta.to.global.u64 	%rd62, %rd65;
	mul.wide.s32 	%rd63, %r34, 4;
	add.s64 	%rd64, %rd62, %rd63;
	st.global.f32 	[%rd64], %f66;
$L__BB0_13:
	ret;

}


// ===== COMPILED SASS (sm_100) =====

	.target	sm_100

	.elftype	@"ET_EXEC"


//--------------------- .note.nv.tkinfo           --------------------------
	.section	.note.nv.tkinfo,"",@"SHT_NOTE"
	.sectionflags	@"SHF_NOTE_NV_TKINFO"
	.tkinfo
        /*0018*/ 	.word	0x00000002
        /*0030*/ 	.string	""
        /*0030*/ 	.string	"ptxas"
        /*0030*/ 	.string	"Cuda compilation tools, release 13.0, V13.0.88"
        /*0030*/ 	.string	"Build cuda_13.0.r13.0/compiler.36424714_0"
        /*0030*/ 	.string	"-arch sm_100 -m 64 "



//--------------------- .note.nv.cuinfo           --------------------------
	.section	.note.nv.cuinfo,"",@"SHT_NOTE"
	.sectionflags	@"SHF_NOTE_NV_CUINFO"
        /*0018*/ 	.short	0x0002
        /*001a*/ 	.short	0x0064
        /*001c*/ 	.short	0x0082
	.zero		2


//--------------------- .nv.info                  --------------------------
	.section	.nv.info,"",@"SHT_CUDA_INFO"
	.align	4


	//----- nvinfo : EIATTR_REGCOUNT
	.align		4
        /*0000*/ 	.byte	0x04, 0x2f
        /*0002*/ 	.short	(.L_1 - .L_0)
	.align		4
.L_0:
        /*0004*/ 	.word	index@(_Z12MatMulKernelPfS_S_i)
        /*0008*/ 	.word	0x0000001e


	//----- nvinfo : EIATTR_FRAME_SIZE
	.align		4
.L_1:
        /*000c*/ 	.byte	0x04, 0x11
        /*000e*/ 	.short	(.L_3 - .L_2)
	.align		4
.L_2:
        /*0010*/ 	.word	index@(_Z12MatMulKernelPfS_S_i)
        /*0014*/ 	.word	0x00000000


	//----- nvinfo : EIATTR_MIN_STACK_SIZE
	.align		4
.L_3:
        /*0018*/ 	.byte	0x04, 0x12
        /*001a*/ 	.short	(.L_5 - .L_4)
	.align		4
.L_4:
        /*001c*/ 	.word	index@(_Z12MatMulKernelPfS_S_i)
        /*0020*/ 	.word	0x00000000
.L_5:


//--------------------- .nv.compat                --------------------------
	.section	.nv.compat,"",@"SHT_CUDA_COMPAT_INFO"
	.align	4
        /*0000*/ 	.byte	0x02, 0x09, 0x00, 0x00, 0x02, 0x02, 0x01, 0x00, 0x02, 0x05, 0x05, 0x00, 0x03, 0x07, 0x01, 0x01
        /*0010*/ 	.byte	0x02, 0x03, 0x00, 0x00, 0x02, 0x06, 0x01, 0x00, 0x04, 0x0b, 0x08, 0x00, 0x09, 0x00, 0x00, 0x00
        /*0020*/ 	.byte	0x00, 0x00, 0x00, 0x00


//--------------------- .nv.info._Z12MatMulKernelPfS_S_i --------------------------
	.section	.nv.info._Z12MatMulKernelPfS_S_i,"",@"SHT_CUDA_INFO"
	.sectionflags	@""
	.align	4


	//----- nvinfo : EIATTR_CUDA_API_VERSION
	.align		4
        /*0000*/ 	.byte	0x04, 0x37
        /*0002*/ 	.short	(.L_7 - .L_6)
.L_6:
        /*0004*/ 	.word	0x00000082


	//----- nvinfo : EIATTR_KPARAM_INFO
	.align		4
.L_7:
        /*0008*/ 	.byte	0x04, 0x17
        /*000a*/ 	.short	(.L_9 - .L_8)
.L_8:
        /*000c*/ 	.word	0x00000000
        /*0010*/ 	.short	0x0003
        /*0012*/ 	.short	0x0018
        /*0014*/ 	.byte	0x00, 0xf0, 0x11, 0x00


	//----- nvinfo : EIATTR_KPARAM_INFO
	.align		4
.L_9:
        /*0018*/ 	.byte	0x04, 0x17
        /*001a*/ 	.short	(.L_11 - .L_10)
.L_10:
        /*001c*/ 	.word	0x00000000
        /*0020*/ 	.short	0x0002
        /*0022*/ 	.short	0x0010
        /*0024*/ 	.byte	0x00, 0xf5, 0x21, 0x00


	//----- nvinfo : EIATTR_KPARAM_INFO
	.align		4
.L_11:
        /*0028*/ 	.byte	0x04, 0x17
        /*002a*/ 	.short	(.L_13 - .L_12)
.L_12:
        /*002c*/ 	.word	0x00000000
        /*0030*/ 	.short	0x0001
        /*0032*/ 	.short	0x0008
        /*0034*/ 	.byte	0x00, 0xf5, 0x21, 0x00


	//----- nvinfo : EIATTR_KPARAM_INFO
	.align		4
.L_13:
        /*0038*/ 	.byte	0x04, 0x17
        /*003a*/ 	.short	(.L_15 - .L_14)
.L_14:
        /*003c*/ 	.word	0x00000000
        /*0040*/ 	.short	0x0000
        /*0042*/ 	.short	0x0000
        /*0044*/ 	.byte	0x00, 0xf5, 0x21, 0x00


	//----- nvinfo : EIATTR_SPARSE_MMA_MASK
	.align		4
.L_15:
        /*0048*/ 	.byte	0x03, 0x50
        /*004a*/ 	.short	0x0000


	//----- nvinfo : EIATTR_MAXREG_COUNT
	.align		4
        /*004c*/ 	.byte	0x03, 0x1b
        /*004e*/ 	.short	0x00ff


	//----- nvinfo : EIATTR_MERCURY_ISA_VERSION
	.align		4
        /*0050*/ 	.byte	0x03, 0x5f
        /*0052*/ 	.short	0x0101


	//----- nvinfo : EIATTR_VRC_CTA_INIT_COUNT
	.align		4
        /*0054*/ 	.byte	0x02, 0x4a
	.zero		1
	.zero		1


	//----- nvinfo : EIATTR_EXIT_INSTR_OFFSETS
	.align		4
        /*0058*/ 	.byte	0x04, 0x1c
        /*005a*/ 	.short	(.L_17 - .L_16)


	//   ....[0]....
.L_16:
        /*005c*/ 	.word	0x000000c0


	//   ....[1]....
        /*0060*/ 	.word	0x00000a90


	//----- nvinfo : EIATTR_CBANK_PARAM_SIZE
	.align		4
.L_17:
        /*0064*/ 	.byte	0x03, 0x19
        /*0066*/ 	.short	0x001c


	//----- nvinfo : EIATTR_PARAM_CBANK
	.align		4
        /*0068*/ 	.byte	0x04, 0x0a
        /*006a*/ 	.short	(.L_19 - .L_18)
	.align		4
.L_18:
        /*006c*/ 	.word	index@(.nv.constant0._Z12MatMulKernelPfS_S_i)
        /*0070*/ 	.short	0x0380
        /*0072*/ 	.short	0x001c


	//----- nvinfo : EIATTR_SW_WAR
	.align		4
.L_19:
        /*0074*/ 	.byte	0x04, 0x36
        /*0076*/ 	.short	(.L_21 - .L_20)
.L_20:
        /*0078*/ 	.word	0x00000008
.L_21:


//--------------------- .nv.callgraph             --------------------------
	.section	.nv.callgraph,"",@"SHT_CUDA_CALLGRAPH"
	.align	4
	.sectionentsize	8
	.align		4
        /*0000*/ 	.word	0x00000000
	.align		4
        /*0004*/ 	.word	0xffffffff
	.align		4
        /*0008*/ 	.word	0x00000000
	.align		4
        /*000c*/ 	.word	0xfffffffe
	.align		4
        /*0010*/ 	.word	0x00000000
	.align		4
        /*0014*/ 	.word	0xfffffffd
	.align		4
        /*0018*/ 	.word	0x00000000
	.align		4
        /*001c*/ 	.word	0xfffffffc


//--------------------- .text._Z12MatMulKernelPfS_S_i --------------------------
	.section	.text._Z12MatMulKernelPfS_S_i,"ax",@progbits
	.align	128
        .global         _Z12MatMulKernelPfS_S_i
        .type           _Z12MatMulKernelPfS_S_i,@function
        .size           _Z12MatMulKernelPfS_S_i,(.L_x_5 - _Z12MatMulKernelPfS_S_i)
        .other          _Z12MatMulKernelPfS_S_i,@"STO_CUDA_ENTRY STV_DEFAULT"
_Z12MatMulKernelPfS_S_i:
.text._Z12MatMulKernelPfS_S_i:
[----:B------:R-:W-:Y:S01]  /*0000*/  LDC R1, c[0x0][0x37c] ;  /* 0x0000df00ff017b82 */ /* 0x000fe20000000800 */
[----:B------:R-:W0:Y:S07]  /*0010*/  S2R R0, SR_TID.Y ;  /* 0x0000000000007919 */ /* 0x000e2e0000002200 */
[----:B------:R-:W0:Y:S01]  /*0020*/  S2UR UR4, SR_CTAID.Y ;  /* 0x00000000000479c3 */ /* 0x000e220000002600 */
[----:B------:R-:W1:Y:S01]  /*0030*/  LDCU UR20, c[0x0][0x398] ;  /* 0x00007300ff1477ac */ /* 0x000e620008000800 */
[----:B------:R-:W2:Y:S06]  /*0040*/  S2R R3, SR_TID.X ;  /* 0x0000000000037919 */ /* 0x000eac0000002100 */
[----:B------:R-:W0:Y:S08]  /*0050*/  LDC R13, c[0x0][0x364] ;  /* 0x0000d900ff0d7b82 */ /* 0x000e300000000800 */
[----:B------:R-:W2:Y:S08]  /*0060*/  S2UR UR5, SR_CTAID.X ;  /* 0x00000000000579c3 */ /* 0x000eb00000002500 */
[----:B------:R-:W2:Y:S01]  /*0070*/  LDC R2, c[0x0][0x360] ;  /* 0x0000d800ff027b82 */ /* 0x000ea20000000800 */
[----:B0-----:R-:W-:-:S02]  /*0080*/  IMAD R13, R13, UR4, R0 ;  /* 0x000000040d0d7c24 */ /* 0x001fc4000f8e0200 */
[----:B--2---:R-:W-:-:S05]  /*0090*/  IMAD R0, R2, UR5, R3 ;  /* 0x0000000502007c24 */ /* 0x004fca000f8e0203 */
[----:B------:R-:W-:-:S04]  /*00a0*/  VIMNMX R2, PT, PT, R13, R0, !PT ;  /* 0x000000000d027248 */ /* 0x000fc80007fe0100 */
[----:B-1----:R-:W-:-:S13]  /*00b0*/  ISETP.GE.AND P0, PT, R2, UR20, PT ;  /* 0x0000001402007c0c */ /* 0x002fda000bf06270 */
[----:B------:R-:W-:Y:S05]  /*00c0*/  @P0 EXIT ;  /* 0x000000000000094d */ /* 0x000fea0003800000 */
[----:B------:R-:W-:Y:S01]  /*00d0*/  UISETP.GE.U32.AND UP0, UPT, UR20, 0x8, UPT ;  /* 0x000000081400788c */ /* 0x000fe2000bf06070 */
[----:B------:R-:W-:Y:S02]  /*00e0*/  HFMA2 R12, -RZ, RZ, 0, 0 ;  /* 0x00000000ff0c7431 */ /* 0x000fe400000001ff */
[----:B------:R-:W-:Y:S01]  /*00f0*/  IMAD R13, R13, UR20, RZ ;  /* 0x000000140d0d7c24 */ /* 0x000fe2000f8e02ff */
[----:B------:R-:W-:Y:S01]  /*0100*/  UMOV UR4, URZ ;  /* 0x000000ff00047c82 */ /* 0x000fe20008000000 */
[----:B------:R-:W0:Y:S04]  /*0110*/  LDCU.64 UR18, c[0x0][0x358] ;  /* 0x00006b00ff1277ac */ /* 0x000e280008000a00 */
[----:B------:R-:W-:Y:S05]  /*0120*/  BRA.U !UP0, `(.L_x_0) ;  /* 0x0000000508047547 */ /* 0x000fea000b800000 */
[----:B------:R-:W1:Y:S01]  /*0130*/  LDCU.128 UR24, c[0x0][0x380] ;  /* 0x00007000ff1877ac */ /* 0x000e620008000c00 */
[----:B------:R-:W-:Y:S02]  /*0140*/  MOV R12, RZ ;  /* 0x000000ff000c7202 */ /* 0x000fe40000000f00 */
[----:B------:R-:W-:Y:S01]  /*0150*/  MOV R14, R0 ;  /* 0x00000000000e7202 */ /* 0x000fe20000000f00 */
[----:B------:R-:W-:-:S04]  /*0160*/  ULOP3.LUT UR4, UR20, 0x7ffffff8, URZ, 0xc0, !UPT ;  /* 0x7ffffff814047892 */ /* 0x000fc8000f8ec0ff */
[----:B------:R-:W-:Y:S01]  /*0170*/  UIADD3 UR5, UPT, UPT, -UR4, URZ, URZ ;  /* 0x000000ff04057290 */ /* 0x000fe2000fffe1ff */
[----:B-1----:R-:W-:Y:S01]  /*0180*/  MOV R2, UR24 ;  /* 0x0000001800027c02 */ /* 0x002fe20008000f00 */
[----:B------:R-:W-:Y:S01]  /*0190*/  UIMAD.WIDE UR6, UR20, 0x8, UR26 ;  /* 0x00000008140678a5 */ /* 0x000fe2000f8e021a */
[----:B------:R-:W-:Y:S01]  /*01a0*/  MOV R3, UR25 ;  /* 0x0000001900037c02 */ /* 0x000fe20008000f00 */
[----:B------:R-:W-:Y:S02]  /*01b0*/  UIMAD.WIDE UR8, UR20, 0xc, UR26 ;  /* 0x0000000c140878a5 */ /* 0x000fe4000f8e021a */
[----:B------:R-:W-:Y:S01]  /*01c0*/  UIMAD.WIDE UR10, UR20, 0x10, UR26 ;  /* 0x00000010140a78a5 */ /* 0x000fe2000f8e021a */
[----:B------:R-:W-:Y:S01]  /*01d0*/  IMAD.WIDE.U32 R2, R13, 0x4, R2 ;  /* 0x000000040d027825 */ /* 0x000fe200078e0002 */
[----:B------:R-:W-:Y:S02]  /*01e0*/  UIMAD.WIDE UR12, UR20, 0x14, UR26 ;  /* 0x00000014140c78a5 */ /* 0x000fe4000f8e021a */
[----:B------:R-:W-:Y:S01]  /*01f0*/  UIMAD.WIDE UR14, UR20, 0x18, UR26 ;  /* 0x00000018140e78a5 */ /* 0x000fe2000f8e021a */
[----:B------:R-:W-:Y:S01]  /*0200*/  IADD3 R2, P0, PT, R2, 0x10, RZ ;  /* 0x0000001002027810 */ /* 0x000fe20007f1e0ff */
[----:B------:R-:W-:-:S03]  /*0210*/  UIMAD.WIDE UR16, UR20, 0x1c, UR26 ;  /* 0x0000001c141078a5 */ /* 0x000fc6000f8e021a */
[----:B------:R-:W-:-:S09]  /*0220*/  IADD3.X R3, PT, PT, RZ, R3, RZ, P0, !PT ;  /* 0x00000003ff037210 */ /* 0x000fd200007fe4ff */
.L_x_1:
[----:B------:R-:W-:Y:S01]  /*0230*/  UIMAD.WIDE UR22, UR20, 0x4, UR26 ;  /* 0x00000004141678a5 */ /* 0x000fe2000f8e021a */
[----:B------:R-:W-:Y:S02]  /*0240*/  IMAD.MOV.U32 R23, RZ, RZ, 0x4 ;  /* 0x00000004ff177424 */ /* 0x000fe400078e00ff */
[----:B------:R-:W-:Y:S01]  /*0250*/  HFMA2 R11, -RZ, RZ, 0, 2.384185791015625e-07 ;  /* 0x00000004ff0b7431 */ /* 0x000fe200000001ff */
[----:B------:R-:W-:Y:S01]  /*0260*/  MOV R25, 0x4 ;  /* 0x0000000400197802 */ /* 0x000fe20000000f00 */
[----:B0-----:R-:W2:Y:S01]  /*0270*/  LDG.E R21, desc[UR18][R2.64+-0x10] ;  /* 0xfffff01202157981 */ /* 0x001ea2000c1e1900 */
[C---:B------:R-:W-:Y:S01]  /*0280*/  IMAD.WIDE R22, R14.reuse, R23, UR26 ;  /* 0x0000001a0e167e25 */ /* 0x040fe2000f8e0217 */
[----:B------:R-:W-:Y:S02]  /*0290*/  MOV R8, UR22 ;  /* 0x0000001600087c02 */ /* 0x000fe40008000f00 */
[----:B------:R-:W-:Y:S01]  /*02a0*/  MOV R9, UR23 ;  /* 0x0000001700097c02 */ /* 0x000fe20008000f00 */
[----:B------:R-:W3:Y:S02]  /*02b0*/  LDG.E R19, desc[UR18][R2.64+-0xc] ;  /* 0xfffff41202137981 */ /* 0x000ee4000c1e1900 */
[----:B------:R-:W-:-:S02]  /*02c0*/  IMAD.WIDE R8, R14, 0x4, R8 ;  /* 0x000000040e087825 */ /* 0x000fc400078e0208 */
[----:B------:R-:W2:Y:S01]  /*02d0*/  LDG.E R22, desc[UR18][R22.64] ;  /* 0x0000001216167981 */ /* 0x000ea2000c1e1900 */
[----:B------:R-:W-:Y:S01]  /*02e0*/  MOV R5, 0x4 ;  /* 0x0000000400057802 */ /* 0x000fe20000000f00 */
[C---:B------:R-:W-:Y:S02]  /*02f0*/  IMAD.WIDE R24, R14.reuse, R25, UR6 ;  /* 0x000000060e187e25 */ /* 0x040fe4000f8e0219 */
[----:B------:R0:W3:Y:S02]  /*0300*/  LDG.E R20, desc[UR18][R8.64] ;  /* 0x0000001208147981 */ /* 0x0000e4000c1e1900 */
[----:B------:R-:W-:Y:S02]  /*0310*/  IMAD.WIDE R10, R14, R11, UR8 ;  /* 0x000000080e0a7e25 */ /* 0x000fe4000f8e020b */
[----:B------:R-:W4:Y:S04]  /*0320*/  LDG.E R18, desc[UR18][R24.64] ;  /* 0x0000001218127981 */ /* 0x000f28000c1e1900 */
[----:B------:R-:W4:Y:S01]  /*0330*/  LDG.E R17, desc[UR18][R2.64+-0x8] ;  /* 0xfffff81202117981 */ /* 0x000f22000c1e1900 */
[----:B0-----:R-:W-:-:S02]  /*0340*/  HFMA2 R9, -RZ, RZ, 0, 2.384185791015625e-07 ;  /* 0x00000004ff097431 */ /* 0x001fc400000001ff */
[----:B------:R-:W-:Y:S01]  /*0350*/  IMAD.MOV.U32 R7, RZ, RZ, 0x4 ;  /* 0x00000004ff077424 */ /* 0x000fe200078e00ff */
[----:B------:R0:W5:Y:S01]  /*0360*/  LDG.E R16, desc[UR18][R10.64] ;  /* 0x000000120a107981 */ /* 0x000162000c1e1900 */
[----:B------:R-:W-:-:S03]  /*0370*/  IMAD.WIDE R4, R14, R5, UR10 ;  /* 0x0000000a0e047e25 */ /* 0x000fc6000f8e0205 */
[----:B------:R-:W5:Y:S01]  /*0380*/  LDG.E R15, desc[UR18][R2.64+-0x4] ;  /* 0xfffffc12020f7981 */ /* 0x000f62000c1e1900 */
[C---:B------:R-:W-:Y:S01]  /*0390*/  IMAD.WIDE R6, R14.reuse, R7, UR12 ;  /* 0x0000000c0e067e25 */ /* 0x040fe2000f8e0207 */
[----:B------:R-:W-:Y:S02]  /*03a0*/  MOV R27, 0x4 ;  /* 0x00000004001b7802 */ /* 0x000fe40000000f00 */
[----:B------:R1:W5:Y:S01]  /*03b0*/  LDG.E R4, desc[UR18][R4.64] ;  /* 0x0000001204047981 */ /* 0x000362000c1e1900 */
[----:B------:R-:W-:-:S03]  /*03c0*/  IMAD.WIDE R8, R14, R9, UR14 ;  /* 0x0000000e0e087e25 */ /* 0x000fc6000f8e0209 */
[----:B------:R-:W5:Y:S01]  /*03d0*/  LDG.E R23, desc[UR18][R2.64] ;  /* 0x0000001202177981 */ /* 0x000f62000c1e1900 */
[----:B0-----:R-:W-:-:S03]  /*03e0*/  IMAD.WIDE R10, R14, R27, UR16 ;  /* 0x000000100e0a7e25 */ /* 0x001fc6000f8e021b */
[----:B------:R-:W5:Y:S04]  /*03f0*/  LDG.E R7, desc[UR18][R6.64] ;  /* 0x0000001206077981 */ /* 0x000f68000c1e1900 */
[----:B------:R-:W5:Y:S04]  /*0400*/  LDG.E R24, desc[UR18][R2.64+0x4] ;  /* 0x0000041202187981 */ /* 0x000f68000c1e1900 */
[----:B------:R-:W5:Y:S04]  /*0410*/  LDG.E R8, desc[UR18][R8.64] ;  /* 0x0000001208087981 */ /* 0x000f68000c1e1900 */
[----:B------:R-:W5:Y:S04]  /*0420*/  LDG.E R25, desc[UR18][R2.64+0x8] ;  /* 0x0000081202197981 */ /* 0x000f68000c1e1900 */
[----:B------:R-:W5:Y:S04]  /*0430*/  LDG.E R10, desc[UR18][R10.64] ;  /* 0x000000120a0a7981 */ /* 0x000f68000c1e1900 */
[----:B------:R0:W5:Y:S01]  /*0440*/  LDG.E R27, desc[UR18][R2.64+0xc] ;  /* 0x00000c12021b7981 */ /* 0x000162000c1e1900 */
[----:B------:R-:W-:-:S04]  /*0450*/  UIADD3 UR5, UPT, UPT, UR5, 0x8, URZ ;  /* 0x0000000805057890 */ /* 0x000fc8000fffe0ff */
[----:B------:R-:W-:Y:S01]  /*0460*/  UISETP.NE.AND UP0, UPT, UR5, URZ, UPT ;  /* 0x000000ff0500728c */ /* 0x000fe2000bf05270 */
[----:B-1----:R-:W-:Y:S02]  /*0470*/  MOV R5, UR20 ;  /* 0x0000001400057c02 */ /* 0x002fe40008000f00 */
[----:B0-----:R-:W-:Y:S02]  /*0480*/  IADD3 R2, P0, PT, R2, 0x20, RZ ;  /* 0x0000002002027810 */ /* 0x001fe40007f1e0ff */
[----:B------:R-:W-:Y:S02]  /*0490*/  LEA R14, R5, R14, 0x3 ;  /* 0x0000000e050e7211 */ /* 0x000fe400078e18ff */
[----:B------:R-:W-:Y:S01]  /*04a0*/  IADD3.X R3, PT, PT, RZ, R3, RZ, P0, !PT ;  /* 0x00000003ff037210 */ /* 0x000fe200007fe4ff */
[----:B--2---:R-:W-:-:S04]  /*04b0*/  FFMA R22, R21, R22, R12 ;  /* 0x0000001615167223 */ /* 0x004fc8000000000c */
[----:B---3--:R-:W-:-:S04]  /*04c0*/  FFMA R20, R19, R20, R22 ;  /* 0x0000001413147223 */ /* 0x008fc80000000016 */
[----:B----4-:R-:W-:-:S04]  /*04d0*/  FFMA R18, R17, R18, R20 ;  /* 0x0000001211127223 */ /* 0x010fc80000000014 */
[----:B-----5:R-:W-:-:S04]  /*04e0*/  FFMA R16, R15, R16, R18 ;  /* 0x000000100f107223 */ /* 0x020fc80000000012 */
[----:B------:R-:W-:-:S04]  /*04f0*/  FFMA R23, R23, R4, R16 ;  /* 0x0000000417177223 */ /* 0x000fc80000000010 */
[----:B------:R-:W-:-:S04]  /*0500*/  FFMA R24, R24, R7, R23 ;  /* 0x0000000718187223 */ /* 0x000fc80000000017 */
[----:B------:R-:W-:-:S04]  /*0510*/  FFMA R8, R25, R8, R24 ;  /* 0x0000000819087223 */ /* 0x000fc80000000018 */
[----:B------:R-:W-:Y:S01]  /*0520*/  FFMA R12, R27, R10, R8 ;  /* 0x0000000a1b0c7223 */ /* 0x000fe20000000008 */
[----:B------:R-:W-:Y:S06]  /*0530*/  BRA.U UP0, `(.L_x_1) ;  /* 0xfffffffd003c7547 */ /* 0x000fec000b83ffff */
.L_x_0:
[----:B------:R-:W-:-:S04]  /*0540*/  ULOP3.LUT UR6, UR20, 0x7, URZ, 0xc0, !UPT ;  /* 0x0000000714067892 */ /* 0x000fc8000f8ec0ff */
[----:B------:R-:W-:-:S09]  /*0550*/  UISETP.NE.AND UP0, UPT, UR6, URZ, UPT ;  /* 0x000000ff0600728c */ /* 0x000fd2000bf05270 */
[----:B------:R-:W-:Y:S05]  /*0560*/  BRA.U !UP0, `(.L_x_2) ;  /* 0x0000000508387547 */ /* 0x000fea000b800000 */
[----:B------:R-:W-:Y:S02]  /*0570*/  UISETP.GE.U32.AND UP0, UPT, UR6, 0x4, UPT ;  /* 0x000000040600788c */ /* 0x000fe4000bf06070 */
[----:B------:R-:W-:-:S04]  /*0580*/  ULOP3.LUT UR5, UR20, 0x3, URZ, 0xc0, !UPT ;  /* 0x0000000314057892 */ /* 0x000fc8000f8ec0ff */
[----:B------:R-:W-:-:S03]  /*0590*/  UISETP.NE.AND UP1, UPT, UR5, URZ, UPT ;  /* 0x000000ff0500728c */ /* 0x000fc6000bf25270 */
[----:B------:R-:W-:Y:S08]  /*05a0*/  BRA.U !UP0, `(.L_x_3) ;  /* 0x00000001087c7547 */ /* 0x000ff0000b800000 */
[----:B------:R-:W1:Y:S01]  /*05b0*/  LDC.64 R6, c[0x0][0x388] ;  /* 0x0000e200ff067b82 */ /* 0x000e620000000a00 */
[----:B------:R-:W2:Y:S01]  /*05c0*/  LDCU.64 UR6, c[0x0][0x380] ;  /* 0x00007000ff0677ac */ /* 0x000ea20008000a00 */
[----:B------:R-:W-:Y:S01]  /*05d0*/  IMAD.U32 R9, RZ, RZ, UR4 ;  /* 0x00000004ff097e24 */ /* 0x000fe2000f8e00ff */
[C---:B------:R-:W-:Y:S02]  /*05e0*/  IADD3 R3, PT, PT, R13.reuse, UR4, RZ ;  /* 0x000000040d037c10 */ /* 0x040fe4000fffe0ff */
[----:B------:R-:W-:Y:S01]  /*05f0*/  IADD3 R10, P0, PT, R13, UR4, RZ ;  /* 0x000000040d0a7c10 */ /* 0x000fe2000ff1e0ff */
[----:B------:R-:W-:Y:S01]  /*0600*/  IMAD R9, R9, UR20, R0 ;  /* 0x0000001409097c24 */ /* 0x000fe2000f8e0200 */
[----:B------:R-:W-:Y:S01]  /*0610*/  MOV R11, UR20 ;  /* 0x00000014000b7c02 */ /* 0x000fe20008000f00 */
[----:B------:R-:W3:Y:S01]  /*0620*/  LDC.64 R4, c[0x0][0x380] ;  /* 0x0000e000ff047b82 */ /* 0x000ee20000000a00 */
[----:B------:R-:W-:Y:S01]  /*0630*/  MOV R15, UR20 ;  /* 0x00000014000f7c02 */ /* 0x000fe20008000f00 */
[----:B-1----:R-:W-:Y:S01]  /*0640*/  IMAD.WIDE R6, R9, 0x4, R6 ;  /* 0x0000000409067825 */ /* 0x002fe200078e0206 */
[----:B------:R-:W-:-:S05]  /*0650*/  MOV R9, UR20 ;  /* 0x0000001400097c02 */ /* 0x000fca0008000f00 */
[----:B------:R-:W-:Y:S02]  /*0660*/  IMAD.WIDE R8, R9, 0x4, R6 ;  /* 0x0000000409087825 */ /* 0x000fe400078e0206 */
[----:B0-----:R-:W4:Y:S02]  /*0670*/  LDG.E R6, desc[UR18][R6.64] ;  /* 0x0000001206067981 */ /* 0x001f24000c1e1900 */
[----:B---3--:R-:W-:Y:S01]  /*0680*/  IMAD.WIDE.U32 R4, R3, 0x4, R4 ;  /* 0x0000000403047825 */ /* 0x008fe200078e0004 */
[----:B------:R-:W-:Y:S01]  /*0690*/  IADD3.X R3, PT, PT, RZ, RZ, RZ, P0, !PT ;  /* 0x000000ffff037210 */ /* 0x000fe200007fe4ff */
[----:B------:R-:W3:Y:S01]  /*06a0*/  LDG.E R17, desc[UR18][R8.64] ;  /* 0x0000001208117981 */ /* 0x000ee2000c1e1900 */
[----:B--2---:R-:W-:-:S03]  /*06b0*/  LEA R2, P0, R10, UR6, 0x2 ;  /* 0x000000060a027c11 */ /* 0x004fc6000f8010ff */
[----:B------:R-:W4:Y:S01]  /*06c0*/  LDG.E R5, desc[UR18][R4.64] ;  /* 0x0000001204057981 */ /* 0x000f22000c1e1900 */
[----:B------:R-:W-:Y:S01]  /*06d0*/  LEA.HI.X R3, R10, UR7, R3, 0x2, P0 ;  /* 0x000000070a037c11 */ /* 0x000fe200080f1403 */
[----:B------:R-:W-:-:S04]  /*06e0*/  IMAD.WIDE R10, R11, 0x4, R8 ;  /* 0x000000040b0a7825 */ /* 0x000fc800078e0208 */
[----:B------:R-:W3:Y:S01]  /*06f0*/  LDG.E R16, desc[UR18][R2.64+0x4] ;  /* 0x0000041202107981 */ /* 0x000ee2000c1e1900 */
[----:B------:R-:W-:-:S03]  /*0700*/  IMAD.WIDE R14, R15, 0x4, R10 ;  /* 0x000000040f0e7825 */ /* 0x000fc600078e020a */
[----:B------:R-:W2:Y:S04]  /*0710*/  LDG.E R19, desc[UR18][R10.64] ;  /* 0x000000120a137981 */ /* 0x000ea8000c1e1900 */
[----:B------:R-:W2:Y:S04]  /*0720*/  LDG.E R18, desc[UR18][R2.64+0x8] ;  /* 0x0000081202127981 */ /* 0x000ea8000c1e1900 */
[----:B------:R-:W5:Y:S04]  /*0730*/  LDG.E R20, desc[UR18][R2.64+0xc] ;  /* 0x00000c1202147981 */ /* 0x000f68000c1e1900 */
[----:B------:R-:W5:Y:S01]  /*0740*/  LDG.E R14, desc[UR18][R14.64] ;  /* 0x000000120e0e7981 */ /* 0x000f62000c1e1900 */
[----:B------:R-:W-:Y:S01]  /*0750*/  UIADD3 UR4, UPT, UPT, UR4, 0x4, URZ ;  /* 0x0000000404047890 */ /* 0x000fe2000fffe0ff */
[----:B----4-:R-:W-:-:S04]  /*0760*/  FFMA R5, R5, R6, R12 ;  /* 0x0000000605057223 */ /* 0x010fc8000000000c */
[----:B---3--:R-:W-:-:S04]  /*0770*/  FFMA R5, R16, R17, R5 ;  /* 0x0000001110057223 */ /* 0x008fc80000000005 */
[----:B--2---:R-:W-:-:S04]  /*0780*/  FFMA R5, R18, R19, R5 ;  /* 0x0000001312057223 */ /* 0x004fc80000000005 */
[----:B-----5:R-:W-:-:S07]  /*0790*/  FFMA R12, R20, R14, R5 ;  /* 0x0000000e140c7223 */ /* 0x020fce0000000005 */
.L_x_3:
[----:B------:R-:W-:Y:S05]  /*07a0*/  BRA.U !UP1, `(.L_x_2) ;  /* 0x0000000109a87547 */ /* 0x000fea000b800000 */
[----:B------:R-:W-:Y:S01]  /*07b0*/  UISETP.NE.AND UP0, UPT, UR5, 0x1, UPT ;  /* 0x000000010500788c */ /* 0x000fe2000bf05270 */
[----:B------:R-:W-:Y:S01]  /*07c0*/  MOV R7, UR4 ;  /* 0x0000000400077c02 */ /* 0x000fe20008000f00 */
[----:B------:R-:W-:Y:S02]  /*07d0*/  ULOP3.LUT UR5, UR20, 0x1, URZ, 0xc0, !UPT ;  /* 0x0000000114057892 */ /* 0x000fe4000f8ec0ff */
[----:B------:R-:W-:Y:S02]  /*07e0*/  MOV R15, UR20 ;  /* 0x00000014000f7c02 */ /* 0x000fe40008000f00 */
[----:B------:R-:W-:Y:S01]  /*07f0*/  UISETP.NE.U32.AND UP1, UPT, UR5, 0x1, UPT ;  /* 0x000000010500788c */ /* 0x000fe2000bf25070 */
[----:B------:R-:W-:-:S04]  /*0800*/  PLOP3.LUT P1, PT, PT, PT, UP0, 0x80, 0x8 ;  /* 0x000000000008781c */ /* 0x000fc80003f2f008 */
[----:B------:R-:W1:Y:S01]  /*0810*/  @UP0 LDCU.128 UR8, c[0x0][0x380] ;  /* 0x00007000ff0807ac */ /* 0x000e620008000c00 */
[----:B------:R-:W-:Y:S01]  /*0820*/  PLOP3.LUT P0, PT, PT, PT, UP1, 0x80, 0x8 ;  /* 0x000000000008781c */ /* 0x000fe20003f0f018 */
[----:B------:R-:W2:Y:S04]  /*0830*/  @UP0 LDCU.64 UR6, c[0x0][0x380] ;  /* 0x00007000ff0607ac */ /* 0x000ea80008000a00 */
[----:B------:R-:W3:Y:S03]  /*0840*/  @!UP1 LDCU.128 UR12, c[0x0][0x380] ;  /* 0x00007000ff0c97ac */ /* 0x000ee60008000c00 */
[C---:B------:R-:W-:Y:S02]  /*0850*/  @P1 IADD3 R3, PT, PT, R13.reuse, UR4, RZ ;  /* 0x000000040d031c10 */ /* 0x040fe4000fffe0ff */
[----:B------:R-:W-:Y:S01]  /*0860*/  @P1 IADD3 R6, P2, PT, R13, UR4, RZ ;  /* 0x000000040d061c10 */ /* 0x000fe2000ff5e0ff */
[----:B------:R-:W-:Y:S01]  /*0870*/  @UP0 UIADD3 UR4, UPT, UPT, UR4, 0x2, URZ ;  /* 0x0000000204040890 */ /* 0x000fe2000fffe0ff */
[----:B-1----:R-:W-:Y:S01]  /*0880*/  MOV R11, UR9 ;  /* 0x00000009000b7c02 */ /* 0x002fe20008000f00 */
[----:B------:R-:W-:Y:S01]  /*0890*/  IMAD.U32 R10, RZ, RZ, UR8 ;  /* 0x00000008ff0a7e24 */ /* 0x000fe2000f8e00ff */
[----:B------:R-:W-:-:S02]  /*08a0*/  MOV R4, UR10 ;  /* 0x0000000a00047c02 */ /* 0x000fc40008000f00 */
[----:B------:R-:W-:Y:S01]  /*08b0*/  MOV R5, UR11 ;  /* 0x0000000b00057c02 */ /* 0x000fe20008000f00 */
[----:B------:R-:W-:-:S04]  /*08c0*/  @P1 IMAD.WIDE.U32 R10, R3, 0x4, R10 ;  /* 0x00000004030a1825 */ /* 0x000fc800078e000a */
[----:B------:R-:W-:Y:S01]  /*08d0*/  @P1 IMAD R3, R7, UR20, R0 ;  /* 0x0000001407031c24 */ /* 0x000fe2000f8e0200 */
[----:B------:R-:W-:Y:S01]  /*08e0*/  @P1 IADD3.X R7, PT, PT, RZ, RZ, RZ, P2, !PT ;  /* 0x000000ffff071210 */ /* 0x000fe200017fe4ff */
[----:B------:R-:W-:Y:S01]  /*08f0*/  IMAD.U32 R19, RZ, RZ, UR4 ;  /* 0x00000004ff137e24 */ /* 0x000fe2000f8e00ff */
[C---:B--2---:R-:W-:Y:S01]  /*0900*/  @P1 LEA R2, P2, R6.reuse, UR6, 0x2 ;  /* 0x0000000606021c11 */ /* 0x044fe2000f8410ff */
[----:B------:R-:W-:Y:S01]  /*0910*/  @P1 IMAD.WIDE R4, R3, 0x4, R4 ;  /* 0x0000000403041825 */ /* 0x000fe200078e0204 */
[----:B------:R-:W-:Y:S01]  /*0920*/  @!P0 IADD3 R17, PT, PT, R13, UR4, RZ ;  /* 0x000000040d118c10 */ /* 0x000fe2000fffe0ff */
[----:B0-----:R-:W2:Y:S01]  /*0930*/  @P1 LDG.E R11, desc[UR18][R10.64] ;  /* 0x000000120a0b1981 */ /* 0x001ea2000c1e1900 */
[----:B------:R-:W-:Y:S01]  /*0940*/  @P1 LEA.HI.X R3, R6, UR7, R7, 0x2, P2 ;  /* 0x0000000706031c11 */ /* 0x000fe200090f1407 */
[----:B------:R-:W-:Y:S01]  /*0950*/  @!P0 IMAD R19, R19, UR20, R0 ;  /* 0x0000001413138c24 */ /* 0x000fe2000f8e0200 */
[----:B---3--:R-:W-:Y:S01]  /*0960*/  MOV R6, UR12 ;  /* 0x0000000c00067c02 */ /* 0x008fe20008000f00 */
[----:B------:R-:W-:Y:S01]  /*0970*/  @P1 IMAD.WIDE R14, R15, 0x4, R4 ;  /* 0x000000040f0e1825 */ /* 0x000fe200078e0204 */
[----:B------:R-:W-:Y:S01]  /*0980*/  MOV R7, UR13 ;  /* 0x0000000d00077c02 */ /* 0x000fe20008000f00 */
[----:B------:R-:W2:Y:S01]  /*0990*/  @P1 LDG.E R4, desc[UR18][R4.64] ;  /* 0x0000001204041981 */ /* 0x000ea2000c1e1900 */
[----:B------:R-:W-:-:S02]  /*09a0*/  MOV R8, UR14 ;  /* 0x0000000e00087c02 */ /* 0x000fc40008000f00 */
[----:B------:R-:W-:Y:S01]  /*09b0*/  MOV R9, UR15 ;  /* 0x0000000f00097c02 */ /* 0x000fe20008000f00 */
[----:B------:R-:W-:Y:S01]  /*09c0*/  @!P0 IMAD.WIDE.U32 R6, R17, 0x4, R6 ;  /* 0x0000000411068825 */ /* 0x000fe200078e0006 */
[----:B------:R-:W3:Y:S03]  /*09d0*/  @P1 LDG.E R14, desc[UR18][R14.64] ;  /* 0x000000120e0e1981 */ /* 0x000ee6000c1e1900 */
[----:B------:R-:W-:Y:S01]  /*09e0*/  @!P0 IMAD.WIDE R8, R19, 0x4, R8 ;  /* 0x0000000413088825 */ /* 0x000fe200078e0208 */
[----:B------:R-:W3:Y:S04]  /*09f0*/  @P1 LDG.E R2, desc[UR18][R2.64+0x4] ;  /* 0x0000041202021981 */ /* 0x000ee8000c1e1900 */
[----:B------:R-:W4:Y:S04]  /*0a00*/  @!P0 LDG.E R7, desc[UR18][R6.64] ;  /* 0x0000001206078981 */ /* 0x000f28000c1e1900 */
[----:B------:R-:W4:Y:S01]  /*0a10*/  @!P0 LDG.E R8, desc[UR18][R8.64] ;  /* 0x0000001208088981 */ /* 0x000f22000c1e1900 */
[----:B--2---:R-:W-:-:S04]  /*0a20*/  @P1 FFMA R11, R11, R4, R12 ;  /* 0x000000040b0b1223 */ /* 0x004fc8000000000c */
[----:B---3--:R-:W-:-:S04]  /*0a30*/  @P1 FFMA R12, R2, R14, R11 ;  /* 0x0000000e020c1223 */ /* 0x008fc8000000000b */
[----:B----4-:R-:W-:-:S07]  /*0a40*/  @!P0 FFMA R12, R7, R8, R12 ;  /* 0x00000008070c8223 */ /* 0x010fce000000000c */
.L_x_2:
[----:B------:R-:W1:Y:S01]  /*0a50*/  LDC.64 R2, c[0x0][0x390] ;  /* 0x0000e400ff027b82 */ /* 0x000e620000000a00 */
[----:B------:R-:W-:-:S05]  /*0a60*/  IADD3 R13, PT, PT, R0, R13, RZ ;  /* 0x0000000d000d7210 */ /* 0x000fca0007ffe0ff */
[----:B-1----:R-:W-:-:S05]  /*0a70*/  IMAD.WIDE R2, R13, 0x4, R2 ;  /* 0x000000040d027825 */ /* 0x002fca00078e0202 */
[----:B0-----:R-:W-:Y:S01]  /*0a80*/  STG.E desc[UR18][R2.64], R12 ;  /* 0x0000000c02007986 */ /* 0x001fe2000c101912 */
[----:B------:R-:W-:Y:S05]  /*0a90*/  EXIT ;  /* 0x000000000000794d */ /* 0x000fea0003800000 */
.L_x_4:
[----:B------:R-:W-:-:S00]  /*0aa0*/  BRA `(.L_x_4) ;  /* 0xfffffffc00fc7947 */ /* 0x000fc0000383ffff */
[----:B------:R-:W-:-:S00]  /*0ab0*/  NOP ;  /* 0x0000000000007918 */ /* 0x000fc00000000000 */
        /* <DEDUP_REMOVED lines=12> */
.L_x_5:


//--------------------- .nv.shared.reserved.0     --------------------------
	.section	.nv.shared.reserved.0,"aw",@nobits
	.weak		__nv_reservedSMEM_offset_0_alias
	.size		__nv_reservedSMEM_offset_0_alias, 0, 64
	.other		__nv_reservedSMEM_offset_0_alias,@"STO_CUDA_RESERVED_SHARED STV_DEFAULT"
__nv_reservedSMEM_offset_0_alias:
	.zero		0
	.zero		64


//--------------------- .nv.constant0._Z12MatMulKernelPfS_S_i --------------------------
	.section	.nv.constant0._Z12MatMulKernelPfS_S_i,"a",@progbits
	.sectionflags	@""
	.align	4
.nv.constant0._Z12MatMulKernelPfS_S_i:
	.zero		924


//--------------------- SYMBOLS --------------------------

	.type		.nv.reservedSmem.offset0,@object
	.size		.nv.reservedSmem.offset0,0x4
